//
// Generated by NVIDIA NVVM Compiler
//
// Compiler Build ID: CL-36424714
// Cuda compilation tools, release 13.0, V13.0.88
// Based on NVVM 20.0.0
//

.version 9.0
.target sm_100
.address_size 64

	// .globl	_Z9warp_racePi

.visible .entry _Z9warp_racePi(
	.param .u64 .ptr .align 1 _Z9warp_racePi_param_0
)
{
	.reg .pred 	%p<4>;
	.reg .b32 	%r<9>;
	.reg .b64 	%rd<5>;

	ld.param.u64 	%rd1, [_Z9warp_racePi_param_0];
	mov.u32 	%r2, %ctaid.x;
	setp.ne.s32 	%p1, %r2, 0;
	mov.u32 	%r1, %tid.x;
	setp.gt.u32 	%p2, %r1, 31;
	or.pred  	%p3, %p1, %p2;
	@%p3 bra 	$L__BB0_2;
	cvta.to.global.u64 	%rd2, %rd1;
	mul.wide.u32 	%rd3, %r1, 4;
	add.s64 	%rd4, %rd2, %rd3;
	ld.global.u32 	%r3, [%rd4];
	ld.global.u32 	%r4, [%rd4+128];
	add.s32 	%r5, %r4, %r3;
	st.global.u32 	[%rd4], %r5;
	bar.warp.sync 	-1;
	ld.global.u32 	%r6, [%rd4];
	ld.global.u32 	%r7, [%rd4+64];
	add.s32 	%r8, %r7, %r6;
	st.global.u32 	[%rd4], %r8;
	bar.warp.sync 	-1;
$L__BB0_2:
	ret;

}


// ===== COMPILED SASS (sm_100) =====

	.target	sm_100

	.elftype	@"ET_EXEC"


//--------------------- .note.nv.tkinfo           --------------------------
	.section	.note.nv.tkinfo,"",@"SHT_NOTE"
	.sectionflags	@"SHF_NOTE_NV_TKINFO"
	.tkinfo
        /*0018*/ 	.word	0x00000002
        /*0030*/ 	.string	""
        /*0030*/ 	.string	"ptxas"
        /*0030*/ 	.string	"Cuda compilation tools, release 13.0, V13.0.88"
        /*0030*/ 	.string	"Build cuda_13.0.r13.0/compiler.36424714_0"
        /*0030*/ 	.string	"-arch sm_100 -m 64 "



//--------------------- .note.nv.cuinfo           --------------------------
	.section	.note.nv.cuinfo,"",@"SHT_NOTE"
	.sectionflags	@"SHF_NOTE_NV_CUINFO"
        /*0018*/ 	.short	0x0002
        /*001a*/ 	.short	0x0064
        /*001c*/ 	.short	0x0082
	.zero		2


//--------------------- .nv.info                  --------------------------
	.section	.nv.info,"",@"SHT_CUDA_INFO"
	.align	4


	//----- nvinfo : EIATTR_REGCOUNT
	.align		4
        /*0000*/ 	.byte	0x04, 0x2f
        /*0002*/ 	.short	(.L_1 - .L_0)
	.align		4
.L_0:
        /*0004*/ 	.word	index@(_Z9warp_racePi)
        /*0008*/ 	.word	0x0000000a


	//----- nvinfo : EIATTR_FRAME_SIZE
	.align		4
.L_1:
        /*000c*/ 	.byte	0x04, 0x11
        /*000e*/ 	.short	(.L_3 - .L_2)
	.align		4
.L_2:
        /*0010*/ 	.word	index@(_Z9warp_racePi)
        /*0014*/ 	.word	0x00000000


	//----- nvinfo : EIATTR_MIN_STACK_SIZE
	.align		4
.L_3:
        /*0018*/ 	.byte	0x04, 0x12
        /*001a*/ 	.short	(.L_5 - .L_4)
	.align		4
.L_4:
        /*001c*/ 	.word	index@(_Z9warp_racePi)
        /*0020*/ 	.word	0x00000000
.L_5:


//--------------------- .nv.compat                --------------------------
	.section	.nv.compat,"",@"SHT_CUDA_COMPAT_INFO"
	.align	4
        /*0000*/ 	.byte	0x02, 0x09, 0x00, 0x00, 0x02, 0x02, 0x01, 0x00, 0x02, 0x05, 0x05, 0x00, 0x03, 0x07, 0x01, 0x01
        /*0010*/ 	.byte	0x02, 0x03, 0x00, 0x00, 0x02, 0x06, 0x01, 0x00, 0x04, 0x0b, 0x08, 0x00, 0x09, 0x00, 0x00, 0x00
        /*0020*/ 	.byte	0x00, 0x00, 0x00, 0x00


//--------------------- .nv.info._Z9warp_racePi   --------------------------
	.section	.nv.info._Z9warp_racePi,"",@"SHT_CUDA_INFO"
	.sectionflags	@""
	.align	4


	//----- nvinfo : EIATTR_CUDA_API_VERSION
	.align		4
        /*0000*/ 	.byte	0x04, 0x37
        /*0002*/ 	.short	(.L_7 - .L_6)
.L_6:
        /*0004*/ 	.word	0x00000082


	//----- nvinfo : EIATTR_KPARAM_INFO
	.align		4
.L_7:
        /*0008*/ 	.byte	0x04, 0x17
        /*000a*/ 	.short	(.L_9 - .L_8)
.L_8:
        /*000c*/ 	.word	0x00000000
        /*0010*/ 	.short	0x0000
        /*0012*/ 	.short	0x0000
        /*0014*/ 	.byte	0x00, 0xf5, 0x21, 0x00


	//----- nvinfo : EIATTR_SPARSE_MMA_MASK
	.align		4
.L_9:
        /*0018*/ 	.byte	0x03, 0x50
        /*001a*/ 	.short	0x0000


	//----- nvinfo : EIATTR_MAXREG_COUNT
	.align		4
        /*001c*/ 	.byte	0x03, 0x1b
        /*001e*/ 	.short	0x00ff


	//----- nvinfo : EIATTR_MERCURY_ISA_VERSION
	.align		4
        /*0020*/ 	.byte	0x03, 0x5f
        /*0022*/ 	.short	0x0101


	//----- nvinfo : EIATTR_COOP_GROUP_MASK_REGIDS
	.align		4
        /*0024*/ 	.byte	0x04, 0x29
        /*0026*/ 	.short	(.L_11 - .L_10)


	//   ....[0]....
.L_10:
        /*0028*/ 	.word	0xffffffff


	//   ....[1]....
        /*002c*/ 	.word	0xffffffff


	//----- nvinfo : EIATTR_COOP_GROUP_INSTR_OFFSETS
	.align		4
.L_11:
        /*0030*/ 	.byte	0x04, 0x28
        /*0032*/ 	.short	(.L_13 - .L_12)


	//   ....[0]....
.L_12:
        /*0034*/ 	.word	0x000000d0


	//   ....[1]....
        /*0038*/ 	.word	0x00000120


	//----- nvinfo : EIATTR_VRC_CTA_INIT_COUNT
	.align		4
.L_13:
        /*003c*/ 	.byte	0x02, 0x4a
	.zero		1
	.zero		1


	//----- nvinfo : EIATTR_EXIT_INSTR_OFFSETS
	.align		4
        /*0040*/ 	.byte	0x04, 0x1c
        /*0042*/ 	.short	(.L_15 - .L_14)


	//   ....[0]....
.L_14:
        /*0044*/ 	.word	0x00000050


	//   ....[1]....
        /*0048*/ 	.word	0x00000130


	//----- nvinfo : EIATTR_CBANK_PARAM_SIZE
	.align		4
.L_15:
        /*004c*/ 	.byte	0x03, 0x19
        /*004e*/ 	.short	0x0008


	//----- nvinfo : EIATTR_PARAM_CBANK
	.align		4
        /*0050*/ 	.byte	0x04, 0x0a
        /*0052*/ 	.short	(.L_17 - .L_16)
	.align		4
.L_16:
        /*0054*/ 	.word	index@(.nv.constant0._Z9warp_racePi)
        /*0058*/ 	.short	0x0380
        /*005a*/ 	.short	0x0008


	//----- nvinfo : EIATTR_SW_WAR
	.align		4
.L_17:
        /*005c*/ 	.byte	0x04, 0x36
        /*005e*/ 	.short	(.L_19 - .L_18)
.L_18:
        /*0060*/ 	.word	0x00000008
.L_19:


//--------------------- .nv.callgraph             --------------------------
	.section	.nv.callgraph,"",@"SHT_CUDA_CALLGRAPH"
	.align	4
	.sectionentsize	8
	.align		4
        /*0000*/ 	.word	0x00000000
	.align		4
        /*0004*/ 	.word	0xffffffff
	.align		4
        /*0008*/ 	.word	0x00000000
	.align		4
        /*000c*/ 	.word	0xfffffffe
	.align		4
        /*0010*/ 	.word	0x00000000
	.align		4
        /*0014*/ 	.word	0xfffffffd
	.align		4
        /*0018*/ 	.word	0x00000000
	.align		4
        /*001c*/ 	.word	0xfffffffc


//--------------------- .text._Z9warp_racePi      --------------------------
	.section	.text._Z9warp_racePi,"ax",@progbits
	.align	128
        .global         _Z9warp_racePi
        .type           _Z9warp_racePi,@function
        .size           _Z9warp_racePi,(.L_x_1 - _Z9warp_racePi)
        .other          _Z9warp_racePi,@"STO_CUDA_ENTRY STV_DEFAULT"
_Z9warp_racePi:
.text._Z9warp_racePi:
[----:B------:R-:W-:Y:S01]  /*0000*/  LDC R1, c[0x0][0x37c] ;  /* 0x0000df00ff017b82 */ /* 0x000fe20000000800 */
[----:B------:R-:W0:Y:S07]  /*0010*/  S2R R5, SR_TID.X ;  /* 0x0000000000057919 */ /* 0x000e2e0000002100 */
[----:B------:R-:W1:Y:S01]  /*0020*/  S2UR UR4, SR_CTAID.X ;  /* 0x00000000000479c3 */ /* 0x000e620000002500 */
[----:B0-----:R-:W-:-:S04]  /*0030*/  ISETP.GT.U32.AND P0, PT, R5, 0x1f, PT ;  /* 0x0000001f0500780c */ /* 0x001fc80003f04070 */
[----:B-1----:R-:W-:-:S13]  /*0040*/  ISETP.NE.OR P0, PT, RZ, UR4, P0 ;  /* 0x00000004ff007c0c */ /* 0x002fda0008705670 */
[----:B------:R-:W-:Y:S05]  /*0050*/  @P0 EXIT ;  /* 0x000000000000094d */ /* 0x000fea0003800000 */
[----:B------:R-:W0:Y:S01]  /*0060*/  LDC.64 R2, c[0x0][0x380] ;  /* 0x0000e000ff027b82 */ /* 0x000e220000000a00 */
[----:B------:R-:W1:Y:S01]  /*0070*/  LDCU.64 UR4, c[0x0][0x358] ;  /* 0x00006b00ff0477ac */ /* 0x000e620008000a00 */
[----:B0-----:R-:W-:-:S05]  /*0080*/  IMAD.WIDE.U32 R2, R5, 0x4, R2 ;  /* 0x0000000405027825 */ /* 0x001fca00078e0002 */
[----:B-1----:R-:W2:Y:S04]  /*0090*/  LDG.E R0, desc[UR4][R2.64] ;  /* 0x0000000402007981 */ /* 0x002ea8000c1e1900 */
[----:B------:R-:W2:Y:S02]  /*00a0*/  LDG.E R5, desc[UR4][R2.64+0x80] ;  /* 0x0000800402057981 */ /* 0x000ea4000c1e1900 */
[----:B--2---:R-:W-:-:S05]  /*00b0*/  IMAD.IADD R5, R0, 0x1, R5 ;  /* 0x0000000100057824 */ /* 0x004fca00078e0205 */
[----:B------:R-:W-:Y:S01]  /*00c0*/  STG.E desc[UR4][R2.64], R5 ;  /* 0x0000000502007986 */ /* 0x000fe2000c101904 */
[----:B------:R-:W-:-:S03]  /*00d0*/  NOP ;  /* 0x0000000000007918 */ /* 0x000fc60000000000 */
[----:B------:R-:W2:Y:S04]  /*00e0*/  LDG.E R0, desc[UR4][R2.64] ;  /* 0x0000000402007981 */ /* 0x000ea8000c1e1900 */
[----:B------:R-:W2:Y:S02]  /*00f0*/  LDG.E R7, desc[UR4][R2.64+0x40] ;  /* 0x0000400402077981 */ /* 0x000ea4000c1e1900 */
[----:B--2---:R-:W-:-:S05]  /*0100*/  IADD3 R7, PT, PT, R0, R7, RZ ;  /* 0x0000000700077210 */ /* 0x004fca0007ffe0ff */
[----:B------:R-:W-:Y:S01]  /*0110*/  STG.E desc[UR4][R2.64], R7 ;  /* 0x0000000702007986 */ /* 0x000fe2000c101904 */
[----:B------:R-:W-:Y:S01]  /*0120*/  NOP ;  /* 0x0000000000007918 */ /* 0x000fe20000000000 */
[----:B------:R-:W-:Y:S05]  /*0130*/  EXIT ;  /* 0x000000000000794d */ /* 0x000fea0003800000 */
.L_x_0:
[----:B------:R-:W-:-:S00]  /*0140*/  BRA `(.L_x_0) ;  /* 0xfffffffc00fc7947 */ /* 0x000fc0000383ffff */
[----:B------:R-:W-:-:S00]  /*0150*/  NOP ;  /* 0x0000000000007918 */ /* 0x000fc00000000000 */
        /* <DEDUP_REMOVED lines=10> */
.L_x_1:


//--------------------- .nv.shared.reserved.0     --------------------------
	.section	.nv.shared.reserved.0,"aw",@nobits
	.weak		__nv_reservedSMEM_offset_0_alias
	.size		__nv_reservedSMEM_offset_0_alias, 0, 64
	.other		__nv_reservedSMEM_offset_0_alias,@"STO_CUDA_RESERVED_SHARED STV_DEFAULT"
__nv_reservedSMEM_offset_0_alias:
	.zero		0
	.zero		64


//--------------------- .nv.constant0._Z9warp_racePi --------------------------
	.section	.nv.constant0._Z9warp_racePi,"a",@progbits
	.sectionflags	@""
	.align	4
.nv.constant0._Z9warp_racePi:
	.zero		904


//--------------------- SYMBOLS --------------------------

	.type		.nv.reservedSmem.offset0,@object
	.size		.nv.reservedSmem.offset0,0x4
